	.headerflags	@"EF_CUDA_TEXMODE_UNIFIED EF_CUDA_64BIT_ADDRESS EF_CUDA_ACCELERATORS EF_CUDA_SM90 EF_CUDA_VIRTUAL_SM(EF_CUDA_SM90)"
	.elftype	@"ET_EXEC"


//--------------------- .nv.info                  --------------------------
	.section	.nv.info,"",@"SHT_CUDA_INFO"
	.align	4


	//----- nvinfo : EIATTR_REGCOUNT
	.align		4
        /*0000*/ 	.byte	0x04, 0x2f
        /*0002*/ 	.short	(.L_3 - .L_2)
	.align		4
.L_2:
        /*0004*/ 	.word	index@(triton_poi_fused__native_batch_norm_legit_no_training_relu_2)
        /*0008*/ 	.word	0x00000020


	//----- nvinfo : EIATTR_MIN_STACK_SIZE
	.align		4
.L_3:
        /*000c*/ 	.byte	0x04, 0x12
        /*000e*/ 	.short	(.L_5 - .L_4)
	.align		4
.L_4:
        /*0010*/ 	.word	index@(triton_poi_fused__native_batch_norm_legit_no_training_relu_2)
        /*0014*/ 	.word	0x00000000


	//----- nvinfo : EIATTR_FRAME_SIZE
	.align		4
.L_5:
        /*0018*/ 	.byte	0x04, 0x11
        /*001a*/ 	.short	(.L_7 - .L_6)
	.align		4
.L_6:
        /*001c*/ 	.word	index@(triton_poi_fused__native_batch_norm_legit_no_training_relu_2)
        /*0020*/ 	.word	0x00000000


	//----- nvinfo : EIATTR_MIN_STACK_SIZE
	.align		4
.L_7:
        /*0024*/ 	.byte	0x04, 0x12
        /*0026*/ 	.short	(.L_9 - .L_8)
	.align		4
.L_8:
        /*0028*/ 	.word	index@(triton_poi_fused__native_batch_norm_legit_no_training_relu_2)
        /*002c*/ 	.word	0x00000000
.L_9:


//--------------------- .nv.info.triton_poi_fused__native_batch_norm_legit_no_training_relu_2 --------------------------
	.section	.nv.info.triton_poi_fused__native_batch_norm_legit_no_training_relu_2,"",@"SHT_CUDA_INFO"
	.sectionflags	@""
	.align	4


	//----- nvinfo : EIATTR_CUDA_API_VERSION
	.align		4
        /*0000*/ 	.byte	0x04, 0x37
        /*0002*/ 	.short	(.L_11 - .L_10)
.L_10:
        /*0004*/ 	.word	0x0000007c


	//----- nvinfo : EIATTR_KPARAM_INFO
	.align		4
.L_11:
        /*0008*/ 	.byte	0x04, 0x17
        /*000a*/ 	.short	(.L_13 - .L_12)
.L_12:
        /*000c*/ 	.word	0x00000000
        /*0010*/ 	.short	0x0006
        /*0012*/ 	.short	0x0030
        /*0014*/ 	.byte	0x00, 0xf0, 0x11, 0x00


	//----- nvinfo : EIATTR_KPARAM_INFO
	.align		4
.L_13:
        /*0018*/ 	.byte	0x04, 0x17
        /*001a*/ 	.short	(.L_15 - .L_14)
.L_14:
        /*001c*/ 	.word	0x00000000
        /*0020*/ 	.short	0x0005
        /*0022*/ 	.short	0x0028
        /*0024*/ 	.byte	0x00, 0xf4, 0x21, 0x00


	//----- nvinfo : EIATTR_KPARAM_INFO
	.align		4
.L_15:
        /*0028*/ 	.byte	0x04, 0x17
        /*002a*/ 	.short	(.L_17 - .L_16)
.L_16:
        /*002c*/ 	.word	0x00000000
        /*0030*/ 	.short	0x0004
        /*0032*/ 	.short	0x0020
        /*0034*/ 	.byte	0x00, 0xf4, 0x21, 0x00


	//----- nvinfo : EIATTR_KPARAM_INFO
	.align		4
.L_17:
        /*0038*/ 	.byte	0x04, 0x17
        /*003a*/ 	.short	(.L_19 - .L_18)
.L_18:
        /*003c*/ 	.word	0x00000000
        /*0040*/ 	.short	0x0003
        /*0042*/ 	.short	0x0018
        /*0044*/ 	.byte	0x00, 0xf4, 0x21, 0x00


	//----- nvinfo : EIATTR_KPARAM_INFO
	.align		4
.L_19:
        /*0048*/ 	.byte	0x04, 0x17
        /*004a*/ 	.short	(.L_21 - .L_20)
.L_20:
        /*004c*/ 	.word	0x00000000
        /*0050*/ 	.short	0x0002
        /*0052*/ 	.short	0x0010
        /*0054*/ 	.byte	0x00, 0xf4, 0x21, 0x00


	//----- nvinfo : EIATTR_KPARAM_INFO
	.align		4
.L_21:
        /*0058*/ 	.byte	0x04, 0x17
        /*005a*/ 	.short	(.L_23 - .L_22)
.L_22:
        /*005c*/ 	.word	0x00000000
        /*0060*/ 	.short	0x0001
        /*0062*/ 	.short	0x0008
        /*0064*/ 	.byte	0x00, 0xf4, 0x21, 0x00


	//----- nvinfo : EIATTR_KPARAM_INFO
	.align		4
.L_23:
        /*0068*/ 	.byte	0x04, 0x17
        /*006a*/ 	.short	(.L_25 - .L_24)
.L_24:
        /*006c*/ 	.word	0x00000000
        /*0070*/ 	.short	0x0000
        /*0072*/ 	.short	0x0000
        /*0074*/ 	.byte	0x00, 0xf4, 0x21, 0x00


	//----- nvinfo : EIATTR_SPARSE_MMA_MASK
	.align		4
.L_25:
        /*0078*/ 	.byte	0x03, 0x50
        /*007a*/ 	.short	0x0000


	//----- nvinfo : EIATTR_MAXREG_COUNT
	.align		4
        /*007c*/ 	.byte	0x03, 0x1b
        /*007e*/ 	.short	0x00ff


	//----- nvinfo : EIATTR_EXIT_INSTR_OFFSETS
	.align		4
        /*0080*/ 	.byte	0x04, 0x1c
        /*0082*/ 	.short	(.L_27 - .L_26)


	//   ....[0]....
.L_26:
        /*0084*/ 	.word	0x000006c0


	//----- nvinfo : EIATTR_REQNTID
	.align		4
.L_27:
        /*0088*/ 	.byte	0x04, 0x10
        /*008a*/ 	.short	(.L_29 - .L_28)
.L_28:
        /*008c*/ 	.word	0x00000080
        /*0090*/ 	.word	0x00000001
        /*0094*/ 	.word	0x00000001


	//----- nvinfo : EIATTR_CBANK_PARAM_SIZE
	.align		4
.L_29:
        /*0098*/ 	.byte	0x03, 0x19
        /*009a*/ 	.short	0x0034


	//----- nvinfo : EIATTR_PARAM_CBANK
	.align		4
        /*009c*/ 	.byte	0x04, 0x0a
        /*009e*/ 	.short	(.L_31 - .L_30)
	.align		4
.L_30:
        /*00a0*/ 	.word	index@(.nv.constant0.triton_poi_fused__native_batch_norm_legit_no_training_relu_2)
        /*00a4*/ 	.short	0x0210
        /*00a6*/ 	.short	0x0034


	//----- nvinfo : EIATTR_SW_WAR
	.align		4
.L_31:
        /*00a8*/ 	.byte	0x04, 0x36
        /*00aa*/ 	.short	(.L_33 - .L_32)
.L_32:
        /*00ac*/ 	.word	0x00000008
.L_33:


//--------------------- .nv.callgraph             --------------------------
	.section	.nv.callgraph,"",@"SHT_CUDA_CALLGRAPH"
	.align	4
	.sectionentsize	8
	.align		4
        /*0000*/ 	.word	0x00000000
	.align		4
        /*0004*/ 	.word	0xffffffff
	.align		4
        /*0008*/ 	.word	0x00000000
	.align		4
        /*000c*/ 	.word	0xfffffffe
	.align		4
        /*0010*/ 	.word	0x00000000
	.align		4
        /*0014*/ 	.word	0xfffffffd
	.align		4
        /*0018*/ 	.word	0x00000000
	.align		4
        /*001c*/ 	.word	0xfffffffc


//--------------------- .nv.constant4             --------------------------
	.section	.nv.constant4,"a",@progbits
	.align	8
	.align		8
.nv.constant4:
        /*0000*/ 	.dword	_$_str
	.align		8
        /*0008*/ 	.dword	_$_str_$_2


//--------------------- .text.triton_poi_fused__native_batch_norm_legit_no_training_relu_2 --------------------------
	.section	.text.triton_poi_fused__native_batch_norm_legit_no_training_relu_2,"ax",@progbits
	.align	128
        .global         triton_poi_fused__native_batch_norm_legit_no_training_relu_2
        .type           triton_poi_fused__native_batch_norm_legit_no_training_relu_2,@function
        .size           triton_poi_fused__native_batch_norm_legit_no_training_relu_2,(.L_x_1 - triton_poi_fused__native_batch_norm_legit_no_training_relu_2)
        .other          triton_poi_fused__native_batch_norm_legit_no_training_relu_2,@"STO_CUDA_ENTRY STV_DEFAULT"
triton_poi_fused__native_batch_norm_legit_no_training_relu_2:
.text.triton_poi_fused__native_batch_norm_legit_no_training_relu_2:
[----:B------:R-:W-:Y:S01]  /*0000*/  LDC R1, c[0x0][0x28] ;  /* 0x00000a00ff017b82 */ /* 0x000fe20000000800 */
[----:B------:R-:W1:Y:S01]  /*0010*/  S2R R0, SR_TID.X ;  /* 0x0000000000007919 */ /* 0x000e620000002100 */
[----:B------:R-:W-:-:S06]  /*0020*/  ULDC.64 UR4, c[0x0][0x208] ;  /* 0x0000820000047ab9 */ /* 0x000fcc0000000a00 */
[----:B------:R-:W2:Y:S01]  /*0030*/  LDC.64 R16, c[0x0][0x218] ;  /* 0x00008600ff107b82 */ /* 0x000ea20000000a00 */
[----:B------:R-:W3:Y:S07]  /*0040*/  S2R R3, SR_CTAID.X ;  /* 0x0000000000037919 */ /* 0x000eee0000002500 */
[----:B------:R-:W4:Y:S08]  /*0050*/  LDC.64 R14, c[0x0][0x210] ;  /* 0x00008400ff0e7b82 */ /* 0x000f300000000a00 */
[----:B------:R-:W5:Y:S01]  /*0060*/  LDC.64 R12, c[0x0][0x230] ;  /* 0x00008c00ff0c7b82 */ /* 0x000f620000000a00 */
[----:B-1----:R-:W-:-:S02]  /*0070*/  SHF.L.U32 R0, R0, 0x2, RZ ;  /* 0x0000000200007819 */ /* 0x002fc400000006ff */
[----:B---3--:R-:W-:Y:S02]  /*0080*/  SHF.R.S32.HI R5, RZ, 0x15, R3 ;  /* 0x00000015ff057819 */ /* 0x008fe40000011403 */
[----:B------:R-:W-:Y:S02]  /*0090*/  LOP3.LUT R0, R0, 0x1fc, RZ, 0xc0, !PT ;  /* 0x000001fc00007812 */ /* 0x000fe400078ec0ff */
[----:B------:R-:W-:Y:S02]  /*00a0*/  SGXT R5, R5, 0x1 ;  /* 0x000000010505781a */ /* 0x000fe40000000200 */
[----:B------:R-:W-:Y:S02]  /*00b0*/  LEA R18, R3, R0, 0xa ;  /* 0x0000000003127211 */ /* 0x000fe400078e50ff */
[----:B------:R-:W1:Y:S02]  /*00c0*/  LDC.64 R2, c[0x0][0x220] ;  /* 0x00008800ff027b82 */ /* 0x000e640000000a00 */
[----:B------:R-:W-:-:S04]  /*00d0*/  LEA.HI R5, R5, R18, RZ, 0xa ;  /* 0x0000001205057211 */ /* 0x000fc800078f50ff */
[----:B------:R-:W-:Y:S02]  /*00e0*/  SHF.R.S32.HI R23, RZ, 0xa, R5 ;  /* 0x0000000aff177819 */ /* 0x000fe40000011405 */
[----:B------:R-:W-:Y:S02]  /*00f0*/  IADD3 R5, R5, 0x200, RZ ;  /* 0x0000020005057810 */ /* 0x000fe40007ffe0ff */
[----:B------:R-:W-:Y:S02]  /*0100*/  LEA.HI R0, R23, R23, RZ, 0x8 ;  /* 0x0000001717007211 */ /* 0x000fe400078f40ff */
[----:B------:R-:W-:Y:S02]  /*0110*/  SHF.R.S32.HI R5, RZ, 0xa, R5 ;  /* 0x0000000aff057819 */ /* 0x000fe40000011405 */
[----:B------:R-:W-:Y:S02]  /*0120*/  LOP3.LUT R0, R0, 0xffffff00, RZ, 0xc0, !PT ;  /* 0xffffff0000007812 */ /* 0x000fe400078ec0ff */
[----:B------:R-:W-:-:S02]  /*0130*/  LEA.HI R4, R5, R5, RZ, 0x8 ;  /* 0x0000000505047211 */ /* 0x000fc400078f40ff */
[----:B------:R-:W-:Y:S02]  /*0140*/  IADD3 R23, R23, -R0, RZ ;  /* 0x8000000017177210 */ /* 0x000fe40007ffe0ff */
[----:B------:R-:W-:-:S04]  /*0150*/  LOP3.LUT R4, R4, 0xffffff00, RZ, 0xc0, !PT ;  /* 0xffffff0004047812 */ /* 0x000fc800078ec0ff */
[----:B------:R-:W-:Y:S01]  /*0160*/  IADD3 R19, R5, -R4, RZ ;  /* 0x8000000405137210 */ /* 0x000fe20007ffe0ff */
[----:B-1----:R-:W-:-:S04]  /*0170*/  IMAD.WIDE R8, R23, 0x4, R2 ;  /* 0x0000000417087825 */ /* 0x002fc800078e0202 */
[----:B------:R-:W-:Y:S01]  /*0180*/  IMAD.WIDE R10, R19, 0x4, R2 ;  /* 0x00000004130a7825 */ /* 0x000fe200078e0202 */
[----:B------:R-:W3:Y:S01]  /*0190*/  LDG.E.EL R20, desc[UR4][R8.64] ;  /* 0x0000000408147981 */ /* 0x000ee2000c2e1900 */
[----:B------:R-:W1:Y:S03]  /*01a0*/  LDC.64 R2, c[0x0][0x228] ;  /* 0x00008a00ff027b82 */ /* 0x000e660000000a00 */
[----:B------:R-:W3:Y:S01]  /*01b0*/  LDG.E.EL R21, desc[UR4][R10.64] ;  /* 0x000000040a157981 */ /* 0x000ee2000c2e1900 */
[----:B--2---:R-:W-:-:S04]  /*01c0*/  IMAD.WIDE R26, R23, 0x4, R16 ;  /* 0x00000004171a7825 */ /* 0x004fc800078e0210 */
[----:B----4-:R-:W-:Y:S01]  /*01d0*/  IMAD.WIDE R14, R18, 0x4, R14 ;  /* 0x00000004120e7825 */ /* 0x010fe200078e020e */
[----:B------:R-:W2:Y:S04]  /*01e0*/  LDG.E.EL R0, desc[UR4][R26.64] ;  /* 0x000000041a007981 */ /* 0x000ea8000c2e1900 */
[----:B------:R-:W2:Y:S01]  /*01f0*/  LDG.E.128 R4, desc[UR4][R14.64] ;  /* 0x000000040e047981 */ /* 0x000ea2000c1e1d00 */
[----:B------:R-:W-:-:S03]  /*0200*/  IMAD.WIDE R16, R19, 0x4, R16 ;  /* 0x0000000413107825 */ /* 0x000fc600078e0210 */
[----:B------:R-:W4:Y:S04]  /*0210*/  LDG.E.128 R8, desc[UR4][R14.64+0x800] ;  /* 0x000800040e087981 */ /* 0x000f28000c1e1d00 */
[----:B------:R-:W4:Y:S01]  /*0220*/  LDG.E.EL R16, desc[UR4][R16.64] ;  /* 0x0000000410107981 */ /* 0x000f22000c2e1900 */
[----:B01----:R-:W-:-:S04]  /*0230*/  IMAD.WIDE R24, R23, 0x4, R2 ;  /* 0x0000000417187825 */ /* 0x003fc800078e0202 */
[----:B-----5:R-:W-:Y:S02]  /*0240*/  IMAD.WIDE R22, R23, 0x4, R12 ;  /* 0x0000000417167825 */ /* 0x020fe400078e020c */
[----:B------:R-:W5:Y:S04]  /*0250*/  LDG.E.EL R24, desc[UR4][R24.64] ;  /* 0x0000000418187981 */ /* 0x000f68000c2e1900 */
[----:B------:R-:W5:Y:S01]  /*0260*/  LDG.E.EL R23, desc[UR4][R22.64] ;  /* 0x0000000416177981 */ /* 0x000f62000c2e1900 */
[----:B------:R-:W-:-:S04]  /*0270*/  IMAD.WIDE R2, R19, 0x4, R2 ;  /* 0x0000000413027825 */ /* 0x000fc800078e0202 */
[----:B------:R-:W-:Y:S02]  /*0280*/  IMAD.WIDE R28, R19, 0x4, R12 ;  /* 0x00000004131c7825 */ /* 0x000fe400078e020c */
[----:B------:R0:W4:Y:S04]  /*0290*/  LDG.E.EL R12, desc[UR4][R2.64] ;  /* 0x00000004020c7981 */ /* 0x000128000c2e1900 */
[----:B------:R-:W4:Y:S01]  /*02a0*/  LDG.E.EL R13, desc[UR4][R28.64] ;  /* 0x000000041c0d7981 */ /* 0x000f22000c2e1900 */
[----:B0-----:R-:W-:Y:S01]  /*02b0*/  HFMA2.MMA R3, -RZ, RZ, 1.625, 0 ;  /* 0x3e800000ff037435 */ /* 0x001fe200000001ff */
[----:B---3--:R-:W-:-:S04]  /*02c0*/  FADD R20, R20, 9.9999997473787516356e-06 ;  /* 0x3727c5ac14147421 */ /* 0x008fc80000000000 */
[----:B------:R-:W0:Y:S01]  /*02d0*/  MUFU.SQRT R19, R20 ;  /* 0x0000001400137308 */ /* 0x000e220000002000 */
[----:B------:R-:W-:-:S07]  /*02e0*/  FADD R21, R21, 9.9999997473787516356e-06 ;  /* 0x3727c5ac15157421 */ /* 0x000fce0000000000 */
[----:B------:R-:W1:Y:S01]  /*02f0*/  MUFU.SQRT R25, R21 ;  /* 0x0000001500197308 */ /* 0x000e620000002000 */
[C---:B0-----:R-:W-:Y:S02]  /*0300*/  FSETP.GT.AND P0, PT, R19.reuse, 8.50705917302346158658e+37, PT ;  /* 0x7e8000001300780b */ /* 0x041fe40003f04000 */
[----:B------:R-:W-:Y:S02]  /*0310*/  FSETP.GEU.AND P2, PT, R19, 1.175494350822287508e-38, PT ;  /* 0x008000001300780b */ /* 0x000fe40003f4e000 */
[C---:B-1----:R-:W-:Y:S02]  /*0320*/  FSETP.GT.AND P1, PT, R25.reuse, 8.50705917302346158658e+37, PT ;  /* 0x7e8000001900780b */ /* 0x042fe40003f24000 */
[----:B------:R-:W-:-:S07]  /*0330*/  FSETP.GEU.AND P3, PT, R25, 1.175494350822287508e-38, PT ;  /* 0x008000001900780b */ /* 0x000fce0003f6e000 */
[----:B------:R-:W-:-:S04]  /*0340*/  @P0 FMUL R19, R19, 0.25 ;  /* 0x3e80000013130820 */ /* 0x000fc80000400000 */
[----:B------:R-:W-:Y:S01]  /*0350*/  @!P2 FMUL R19, R19, 16777216 ;  /* 0x4b8000001313a820 */ /* 0x000fe20000400000 */
[----:B------:R-:W-:-:S05]  /*0360*/  @P1 FMUL R25, R25, 0.25 ;  /* 0x3e80000019191820 */ /* 0x000fca0000400000 */
[----:B------:R-:W0:Y:S01]  /*0370*/  MUFU.RCP R19, R19 ;  /* 0x0000001300137308 */ /* 0x000e220000001000 */
[----:B------:R-:W-:Y:S01]  /*0380*/  @!P3 FMUL R25, R25, 16777216 ;  /* 0x4b8000001919b820 */ /* 0x000fe20000400000 */
[----:B------:R-:W-:-:S06]  /*0390*/  FSEL R2, R3, 1, P0 ;  /* 0x3f80000003027808 */ /* 0x000fcc0000000000 */
[----:B------:R-:W1:Y:S01]  /*03a0*/  MUFU.RCP R14, R25 ;  /* 0x00000019000e7308 */ /* 0x000e620000001000 */
[----:B------:R-:W-:Y:S01]  /*03b0*/  FSEL R3, R3, 1, P1 ;  /* 0x3f80000003037808 */ /* 0x000fe20000800000 */
[----:B------:R-:W-:Y:S01]  /*03c0*/  @!P2 FMUL R2, R2, 16777216 ;  /* 0x4b8000000202a820 */ /* 0x000fe20000400000 */
[----:B--2---:R-:W-:-:S03]  /*03d0*/  FADD R4, R4, -R0 ;  /* 0x8000000004047221 */ /* 0x004fc60000000000 */
[----:B------:R-:W-:Y:S01]  /*03e0*/  @!P3 FMUL R3, R3, 16777216 ;  /* 0x4b8000000303b820 */ /* 0x000fe20000400000 */
[----:B0-----:R-:W-:Y:S01]  /*03f0*/  FMUL R15, R19, R2 ;  /* 0x00000002130f7220 */ /* 0x001fe20000400000 */
[--C-:B------:R-:W-:Y:S01]  /*0400*/  FADD R20, R5, -R0.reuse ;  /* 0x8000000005147221 */ /* 0x100fe20000000000 */
[--C-:B------:R-:W-:Y:S01]  /*0410*/  FADD R6, R6, -R0.reuse ;  /* 0x8000000006067221 */ /* 0x100fe20000000000 */
[----:B------:R-:W-:Y:S01]  /*0420*/  FADD R0, R7, -R0 ;  /* 0x8000000007007221 */ /* 0x000fe20000000000 */
[C---:B------:R-:W-:Y:S01]  /*0430*/  FMUL R5, R15.reuse, R4 ;  /* 0x000000040f057220 */ /* 0x040fe20000400000 */
[C---:B------:R-:W-:Y:S01]  /*0440*/  FMUL R4, R15.reuse, R20 ;  /* 0x000000140f047220 */ /* 0x040fe20000400000 */
[----:B-1----:R-:W-:Y:S02]  /*0450*/  FMUL R14, R14, R3 ;  /* 0x000000030e0e7220 */ /* 0x002fe40000400000 */
[----:B------:R-:W0:Y:S01]  /*0460*/  LDC.64 R2, c[0x0][0x238] ;  /* 0x00008e00ff027b82 */ /* 0x000e220000000a00 */
[C---:B------:R-:W-:Y:S01]  /*0470*/  FMUL R20, R15.reuse, R6 ;  /* 0x000000060f147220 */ /* 0x040fe20000400000 */
[----:B------:R-:W-:Y:S01]  /*0480*/  FMUL R6, R15, R0 ;  /* 0x000000000f067220 */ /* 0x000fe20000400000 */
[--C-:B----4-:R-:W-:Y:S01]  /*0490*/  FADD R7, R8, -R16.reuse ;  /* 0x8000001008077221 */ /* 0x110fe20000000000 */
[--C-:B------:R-:W-:Y:S01]  /*04a0*/  FADD R9, R9, -R16.reuse ;  /* 0x8000001009097221 */ /* 0x100fe20000000000 */
[--C-:B------:R-:W-:Y:S01]  /*04b0*/  FADD R15, R10, -R16.reuse ;  /* 0x800000100a0f7221 */ /* 0x100fe20000000000 */
[C-C-:B-----5:R-:W-:Y:S01]  /*04c0*/  FFMA R0, R24.reuse, R5, R23.reuse ;  /* 0x0000000518007223 */ /* 0x160fe20000000017 */
[----:B------:R-:W-:Y:S01]  /*04d0*/  FADD R11, R11, -R16 ;  /* 0x800000100b0b7221 */ /* 0x000fe20000000000 */
[C-C-:B------:R-:W-:Y:S01]  /*04e0*/  FFMA R4, R24.reuse, R4, R23.reuse ;  /* 0x0000000418047223 */ /* 0x140fe20000000017 */
[C-C-:B------:R-:W-:Y:S01]  /*04f0*/  FFMA R5, R24.reuse, R20, R23.reuse ;  /* 0x0000001418057223 */ /* 0x140fe20000000017 */
[----:B------:R-:W-:Y:S01]  /*0500*/  FFMA R23, R24, R6, R23 ;  /* 0x0000000618177223 */ /* 0x000fe20000000017 */
[C---:B------:R-:W-:Y:S01]  /*0510*/  FMUL R7, R14.reuse, R7 ;  /* 0x000000070e077220 */ /* 0x040fe20000400000 */
[C---:B------:R-:W-:Y:S01]  /*0520*/  FMUL R8, R14.reuse, R9 ;  /* 0x000000090e087220 */ /* 0x040fe20000400000 */
[C---:B------:R-:W-:Y:S01]  /*0530*/  FMUL R6, R14.reuse, R15 ;  /* 0x0000000f0e067220 */ /* 0x040fe20000400000 */
[----:B------:R-:W-:Y:S01]  /*0540*/  FMUL R14, R14, R11 ;  /* 0x0000000b0e0e7220 */ /* 0x000fe20000400000 */
[C-C-:B------:R-:W-:Y:S01]  /*0550*/  FFMA R9, R12.reuse, R7, R13.reuse ;  /* 0x000000070c097223 */ /* 0x140fe2000000000d */
[C-C-:B------:R-:W-:Y:S01]  /*0560*/  FFMA R8, R12.reuse, R8, R13.reuse ;  /* 0x000000080c087223 */ /* 0x140fe2000000000d */
[C-C-:B------:R-:W-:Y:S01]  /*0570*/  FFMA R10, R12.reuse, R6, R13.reuse ;  /* 0x000000060c0a7223 */ /* 0x140fe2000000000d */
[----:B------:R-:W-:Y:S01]  /*0580*/  FFMA R14, R12, R14, R13 ;  /* 0x0000000e0c0e7223 */ /* 0x000fe2000000000d */
[----:B------:R-:W-:-:S02]  /*0590*/  FSETP.GEU.AND P6, PT, R23, RZ, PT ;  /* 0x000000ff1700720b */ /* 0x000fc40003fce000 */
[----:B------:R-:W-:Y:S02]  /*05a0*/  FSETP.GEU.AND P0, PT, R5, RZ, PT ;  /* 0x000000ff0500720b */ /* 0x000fe40003f0e000 */
[----:B------:R-:W-:Y:S02]  /*05b0*/  FSETP.GEU.AND P1, PT, R4, RZ, PT ;  /* 0x000000ff0400720b */ /* 0x000fe40003f2e000 */
[----:B------:R-:W-:Y:S02]  /*05c0*/  FSETP.GEU.AND P3, PT, R14, RZ, PT ;  /* 0x000000ff0e00720b */ /* 0x000fe40003f6e000 */
[----:B------:R-:W-:Y:S02]  /*05d0*/  SEL R7, R23, RZ, P6 ;  /* 0x000000ff17077207 */ /* 0x000fe40003000000 */
[----:B------:R-:W-:Y:S02]  /*05e0*/  FSETP.GEU.AND P2, PT, R0, RZ, PT ;  /* 0x000000ff0000720b */ /* 0x000fe40003f4e000 */
[----:B------:R-:W-:-:S02]  /*05f0*/  FSETP.GEU.AND P4, PT, R10, RZ, PT ;  /* 0x000000ff0a00720b */ /* 0x000fc40003f8e000 */
[----:B------:R-:W-:Y:S02]  /*0600*/  FSETP.GEU.AND P5, PT, R9, RZ, PT ;  /* 0x000000ff0900720b */ /* 0x000fe40003fae000 */
[----:B------:R-:W-:Y:S02]  /*0610*/  FSETP.GEU.AND P6, PT, R8, RZ, PT ;  /* 0x000000ff0800720b */ /* 0x000fe40003fce000 */
[----:B------:R-:W-:Y:S01]  /*0620*/  SEL R6, R5, RZ, P0 ;  /* 0x000000ff05067207 */ /* 0x000fe20000000000 */
[----:B0-----:R-:W-:Y:S01]  /*0630*/  IMAD.WIDE R2, R18, 0x4, R2 ;  /* 0x0000000412027825 */ /* 0x001fe200078e0202 */
[----:B------:R-:W-:Y:S02]  /*0640*/  SEL R5, R4, RZ, P1 ;  /* 0x000000ff04057207 */ /* 0x000fe40000800000 */
[----:B------:R-:W-:Y:S02]  /*0650*/  SEL R15, R14, RZ, P3 ;  /* 0x000000ff0e0f7207 */ /* 0x000fe40001800000 */
[----:B------:R-:W-:-:S02]  /*0660*/  SEL R4, R0, RZ, P2 ;  /* 0x000000ff00047207 */ /* 0x000fc40001000000 */
[----:B------:R-:W-:Y:S02]  /*0670*/  SEL R14, R10, RZ, P4 ;  /* 0x000000ff0a0e7207 */ /* 0x000fe40002000000 */
[----:B------:R-:W-:Y:S02]  /*0680*/  SEL R12, R9, RZ, P5 ;  /* 0x000000ff090c7207 */ /* 0x000fe40002800000 */
[----:B------:R-:W-:Y:S01]  /*0690*/  SEL R13, R8, RZ, P6 ;  /* 0x000000ff080d7207 */ /* 0x000fe20003000000 */
[----:B------:R-:W-:Y:S04]  /*06a0*/  STG.E.128 desc[UR4][R2.64], R4 ;  /* 0x0000000402007986 */ /* 0x000fe8000c101d04 */
[----:B------:R-:W-:Y:S01]  /*06b0*/  STG.E.128 desc[UR4][R2.64+0x800], R12 ;  /* 0x0008000c02007986 */ /* 0x000fe2000c101d04 */
[----:B------:R-:W-:Y:S05]  /*06c0*/  EXIT ;  /* 0x000000000000794d */ /* 0x000fea0003800000 */
.L_x_0:
[----:B------:R-:W-:-:S00]  /*06d0*/  BRA `(.L_x_0) ;  /* 0xfffffffc00fc7947 */ /* 0x000fc0000383ffff */
[----:B------:R-:W-:-:S00]  /*06e0*/  NOP ;  /* 0x0000000000007918 */ /* 0x000fc00000000000 */
        /* <DEDUP_REMOVED lines=9> */
.L_x_1:


//--------------------- .nv.global.init           --------------------------
	.section	.nv.global.init,"aw",@progbits
.nv.global.init:
	.type		_$_str,@object
	.size		_$_str,(_$_str_$_2 - _$_str)
_$_str:
        /*0000*/ 	.byte	0x5f, 0x5f, 0x43, 0x55, 0x44, 0x41, 0x5f, 0x46, 0x54, 0x5a, 0x00
	.type		_$_str_$_2,@object
	.size		_$_str_$_2,(.L_1 - _$_str_$_2)
_$_str_$_2:
        /*000b*/ 	.byte	0x5f, 0x5f, 0x43, 0x55, 0x44, 0x41, 0x5f, 0x50, 0x52, 0x45, 0x43, 0x5f, 0x53, 0x51, 0x52, 0x54
        /*001b*/ 	.byte	0x00
.L_1:


//--------------------- .nv.constant0.triton_poi_fused__native_batch_norm_legit_no_training_relu_2 --------------------------
	.section	.nv.constant0.triton_poi_fused__native_batch_norm_legit_no_training_relu_2,"a",@progbits
	.sectionflags	@""
	.align	4
.nv.constant0.triton_poi_fused__native_batch_norm_legit_no_training_relu_2:
	.zero		580
